	.headerflags	@"EF_CUDA_TEXMODE_UNIFIED EF_CUDA_64BIT_ADDRESS EF_CUDA_ACCELERATORS EF_CUDA_SM90 EF_CUDA_VIRTUAL_SM(EF_CUDA_SM90)"
	.elftype	@"ET_EXEC"


//--------------------- .nv.info                  --------------------------
	.section	.nv.info,"",@"SHT_CUDA_INFO"
	.align	4


	//----- nvinfo : EIATTR_REGCOUNT
	.align		4
        /*0000*/ 	.byte	0x04, 0x2f
        /*0002*/ 	.short	(.L_3 - .L_2)
	.align		4
.L_2:
        /*0004*/ 	.word	index@(triton_poi_fused__native_batch_norm_legit_no_training_add_relu_15)
        /*0008*/ 	.word	0x0000001c


	//----- nvinfo : EIATTR_MIN_STACK_SIZE
	.align		4
.L_3:
        /*000c*/ 	.byte	0x04, 0x12
        /*000e*/ 	.short	(.L_5 - .L_4)
	.align		4
.L_4:
        /*0010*/ 	.word	index@(triton_poi_fused__native_batch_norm_legit_no_training_add_relu_15)
        /*0014*/ 	.word	0x00000000


	//----- nvinfo : EIATTR_FRAME_SIZE
	.align		4
.L_5:
        /*0018*/ 	.byte	0x04, 0x11
        /*001a*/ 	.short	(.L_7 - .L_6)
	.align		4
.L_6:
        /*001c*/ 	.word	index@(triton_poi_fused__native_batch_norm_legit_no_training_add_relu_15)
        /*0020*/ 	.word	0x00000000


	//----- nvinfo : EIATTR_MIN_STACK_SIZE
	.align		4
.L_7:
        /*0024*/ 	.byte	0x04, 0x12
        /*0026*/ 	.short	(.L_9 - .L_8)
	.align		4
.L_8:
        /*0028*/ 	.word	index@(triton_poi_fused__native_batch_norm_legit_no_training_add_relu_15)
        /*002c*/ 	.word	0x00000000
.L_9:


//--------------------- .nv.info.triton_poi_fused__native_batch_norm_legit_no_training_add_relu_15 --------------------------
	.section	.nv.info.triton_poi_fused__native_batch_norm_legit_no_training_add_relu_15,"",@"SHT_CUDA_INFO"
	.sectionflags	@""
	.align	4


	//----- nvinfo : EIATTR_CUDA_API_VERSION
	.align		4
        /*0000*/ 	.byte	0x04, 0x37
        /*0002*/ 	.short	(.L_11 - .L_10)
.L_10:
        /*0004*/ 	.word	0x0000007c


	//----- nvinfo : EIATTR_KPARAM_INFO
	.align		4
.L_11:
        /*0008*/ 	.byte	0x04, 0x17
        /*000a*/ 	.short	(.L_13 - .L_12)
.L_12:
        /*000c*/ 	.word	0x00000000
        /*0010*/ 	.short	0x000b
        /*0012*/ 	.short	0x0058
        /*0014*/ 	.byte	0x00, 0xf0, 0x11, 0x00


	//----- nvinfo : EIATTR_KPARAM_INFO
	.align		4
.L_13:
        /*0018*/ 	.byte	0x04, 0x17
        /*001a*/ 	.short	(.L_15 - .L_14)
.L_14:
        /*001c*/ 	.word	0x00000000
        /*0020*/ 	.short	0x000a
        /*0022*/ 	.short	0x0050
        /*0024*/ 	.byte	0x00, 0xf4, 0x21, 0x00


	//----- nvinfo : EIATTR_KPARAM_INFO
	.align		4
.L_15:
        /*0028*/ 	.byte	0x04, 0x17
        /*002a*/ 	.short	(.L_17 - .L_16)
.L_16:
        /*002c*/ 	.word	0x00000000
        /*0030*/ 	.short	0x0009
        /*0032*/ 	.short	0x0048
        /*0034*/ 	.byte	0x00, 0xf4, 0x21, 0x00


	//----- nvinfo : EIATTR_KPARAM_INFO
	.align		4
.L_17:
        /*0038*/ 	.byte	0x04, 0x17
        /*003a*/ 	.short	(.L_19 - .L_18)
.L_18:
        /*003c*/ 	.word	0x00000000
        /*0040*/ 	.short	0x0008
        /*0042*/ 	.short	0x0040
        /*0044*/ 	.byte	0x00, 0xf4, 0x21, 0x00


	//----- nvinfo : EIATTR_KPARAM_INFO
	.align		4
.L_19:
        /*0048*/ 	.byte	0x04, 0x17
        /*004a*/ 	.short	(.L_21 - .L_20)
.L_20:
        /*004c*/ 	.word	0x00000000
        /*0050*/ 	.short	0x0007
        /*0052*/ 	.short	0x0038
        /*0054*/ 	.byte	0x00, 0xf4, 0x21, 0x00


	//----- nvinfo : EIATTR_KPARAM_INFO
	.align		4
.L_21:
        /*0058*/ 	.byte	0x04, 0x17
        /*005a*/ 	.short	(.L_23 - .L_22)
.L_22:
        /*005c*/ 	.word	0x00000000
        /*0060*/ 	.short	0x0006
        /*0062*/ 	.short	0x0030
        /*0064*/ 	.byte	0x00, 0xf4, 0x21, 0x00


	//----- nvinfo : EIATTR_KPARAM_INFO
	.align		4
.L_23:
        /*0068*/ 	.byte	0x04, 0x17
        /*006a*/ 	.short	(.L_25 - .L_24)
.L_24:
        /*006c*/ 	.word	0x00000000
        /*0070*/ 	.short	0x0005
        /*0072*/ 	.short	0x0028
        /*0074*/ 	.byte	0x00, 0xf4, 0x21, 0x00


	//----- nvinfo : EIATTR_KPARAM_INFO
	.align		4
.L_25:
        /*0078*/ 	.byte	0x04, 0x17
        /*007a*/ 	.short	(.L_27 - .L_26)
.L_26:
        /*007c*/ 	.word	0x00000000
        /*0080*/ 	.short	0x0004
        /*0082*/ 	.short	0x0020
        /*0084*/ 	.byte	0x00, 0xf4, 0x21, 0x00


	//----- nvinfo : EIATTR_KPARAM_INFO
	.align		4
.L_27:
        /*0088*/ 	.byte	0x04, 0x17
        /*008a*/ 	.short	(.L_29 - .L_28)
.L_28:
        /*008c*/ 	.word	0x00000000
        /*0090*/ 	.short	0x0003
        /*0092*/ 	.short	0x0018
        /*0094*/ 	.byte	0x00, 0xf4, 0x21, 0x00


	//----- nvinfo : EIATTR_KPARAM_INFO
	.align		4
.L_29:
        /*0098*/ 	.byte	0x04, 0x17
        /*009a*/ 	.short	(.L_31 - .L_30)
.L_30:
        /*009c*/ 	.word	0x00000000
        /*00a0*/ 	.short	0x0002
        /*00a2*/ 	.short	0x0010
        /*00a4*/ 	.byte	0x00, 0xf4, 0x21, 0x00


	//----- nvinfo : EIATTR_KPARAM_INFO
	.align		4
.L_31:
        /*00a8*/ 	.byte	0x04, 0x17
        /*00aa*/ 	.short	(.L_33 - .L_32)
.L_32:
        /*00ac*/ 	.word	0x00000000
        /*00b0*/ 	.short	0x0001
        /*00b2*/ 	.short	0x0008
        /*00b4*/ 	.byte	0x00, 0xf4, 0x21, 0x00


	//----- nvinfo : EIATTR_KPARAM_INFO
	.align		4
.L_33:
        /*00b8*/ 	.byte	0x04, 0x17
        /*00ba*/ 	.short	(.L_35 - .L_34)
.L_34:
        /*00bc*/ 	.word	0x00000000
        /*00c0*/ 	.short	0x0000
        /*00c2*/ 	.short	0x0000
        /*00c4*/ 	.byte	0x00, 0xf4, 0x21, 0x00


	//----- nvinfo : EIATTR_SPARSE_MMA_MASK
	.align		4
.L_35:
        /*00c8*/ 	.byte	0x03, 0x50
        /*00ca*/ 	.short	0x0000


	//----- nvinfo : EIATTR_MAXREG_COUNT
	.align		4
        /*00cc*/ 	.byte	0x03, 0x1b
        /*00ce*/ 	.short	0x00ff


	//----- nvinfo : EIATTR_EXIT_INSTR_OFFSETS
	.align		4
        /*00d0*/ 	.byte	0x04, 0x1c
        /*00d2*/ 	.short	(.L_37 - .L_36)


	//   ....[0]....
.L_36:
        /*00d4*/ 	.word	0x000004a0


	//----- nvinfo : EIATTR_REQNTID
	.align		4
.L_37:
        /*00d8*/ 	.byte	0x04, 0x10
        /*00da*/ 	.short	(.L_39 - .L_38)
.L_38:
        /*00dc*/ 	.word	0x00000080
        /*00e0*/ 	.word	0x00000001
        /*00e4*/ 	.word	0x00000001


	//----- nvinfo : EIATTR_CBANK_PARAM_SIZE
	.align		4
.L_39:
        /*00e8*/ 	.byte	0x03, 0x19
        /*00ea*/ 	.short	0x005c


	//----- nvinfo : EIATTR_PARAM_CBANK
	.align		4
        /*00ec*/ 	.byte	0x04, 0x0a
        /*00ee*/ 	.short	(.L_41 - .L_40)
	.align		4
.L_40:
        /*00f0*/ 	.word	index@(.nv.constant0.triton_poi_fused__native_batch_norm_legit_no_training_add_relu_15)
        /*00f4*/ 	.short	0x0210
        /*00f6*/ 	.short	0x005c


	//----- nvinfo : EIATTR_SW_WAR
	.align		4
.L_41:
        /*00f8*/ 	.byte	0x04, 0x36
        /*00fa*/ 	.short	(.L_43 - .L_42)
.L_42:
        /*00fc*/ 	.word	0x00000008
.L_43:


//--------------------- .nv.callgraph             --------------------------
	.section	.nv.callgraph,"",@"SHT_CUDA_CALLGRAPH"
	.align	4
	.sectionentsize	8
	.align		4
        /*0000*/ 	.word	0x00000000
	.align		4
        /*0004*/ 	.word	0xffffffff
	.align		4
        /*0008*/ 	.word	0x00000000
	.align		4
        /*000c*/ 	.word	0xfffffffe
	.align		4
        /*0010*/ 	.word	0x00000000
	.align		4
        /*0014*/ 	.word	0xfffffffd
	.align		4
        /*0018*/ 	.word	0x00000000
	.align		4
        /*001c*/ 	.word	0xfffffffc


//--------------------- .nv.constant4             --------------------------
	.section	.nv.constant4,"a",@progbits
	.align	8
	.align		8
.nv.constant4:
        /*0000*/ 	.dword	_$_str
	.align		8
        /*0008*/ 	.dword	_$_str_$_2


//--------------------- .text.triton_poi_fused__native_batch_norm_legit_no_training_add_relu_15 --------------------------
	.section	.text.triton_poi_fused__native_batch_norm_legit_no_training_add_relu_15,"ax",@progbits
	.align	128
        .global         triton_poi_fused__native_batch_norm_legit_no_training_add_relu_15
        .type           triton_poi_fused__native_batch_norm_legit_no_training_add_relu_15,@function
        .size           triton_poi_fused__native_batch_norm_legit_no_training_add_relu_15,(.L_x_1 - triton_poi_fused__native_batch_norm_legit_no_training_add_relu_15)
        .other          triton_poi_fused__native_batch_norm_legit_no_training_add_relu_15,@"STO_CUDA_ENTRY STV_DEFAULT"
triton_poi_fused__native_batch_norm_legit_no_training_add_relu_15:
.text.triton_poi_fused__native_batch_norm_legit_no_training_add_relu_15:
[----:B------:R-:W-:Y:S01]  /*0000*/  LDC R1, c[0x0][0x28] ;  /* 0x00000a00ff017b82 */ /* 0x000fe20000000800 */
[----:B------:R-:W1:Y:S07]  /*0010*/  S2R R10, SR_TID.X ;  /* 0x00000000000a7919 */ /* 0x000e6e0000002100 */
[----:B------:R-:W2:Y:S01]  /*0020*/  LDC.64 R14, c[0x0][0x228] ;  /* 0x00008a00ff0e7b82 */ /* 0x000ea20000000a00 */
[----:B------:R-:W-:Y:S01]  /*0030*/  ULDC.64 UR4, c[0x0][0x208] ;  /* 0x0000820000047ab9 */ /* 0x000fe20000000a00 */
[----:B------:R-:W3:Y:S06]  /*0040*/  S2R R3, SR_CTAID.X ;  /* 0x0000000000037919 */ /* 0x000eec0000002500 */
[----:B------:R-:W4:Y:S08]  /*0050*/  LDC.64 R22, c[0x0][0x250] ;  /* 0x00009400ff167b82 */ /* 0x000f300000000a00 */
[----:B------:R-:W5:Y:S08]  /*0060*/  LDC.64 R18, c[0x0][0x248] ;  /* 0x00009200ff127b82 */ /* 0x000f700000000a00 */
[----:B------:R-:W5:Y:S01]  /*0070*/  LDC.64 R24, c[0x0][0x218] ;  /* 0x00008600ff187b82 */ /* 0x000f620000000a00 */
[----:B-1----:R-:W-:-:S07]  /*0080*/  LOP3.LUT R10, R10, 0x7f, RZ, 0xc0, !PT ;  /* 0x0000007f0a0a7812 */ /* 0x002fce00078ec0ff */
[----:B------:R-:W1:Y:S01]  /*0090*/  LDC.64 R16, c[0x0][0x220] ;  /* 0x00008800ff107b82 */ /* 0x000e620000000a00 */
[----:B---3--:R-:W-:Y:S02]  /*00a0*/  SHF.R.S32.HI R0, RZ, 0x18, R3 ;  /* 0x00000018ff007819 */ /* 0x008fe40000011403 */
[----:B------:R-:W-:Y:S02]  /*00b0*/  LEA R10, R3, R10, 0x7 ;  /* 0x0000000a030a7211 */ /* 0x000fe400078e38ff */
[----:B------:R-:W-:-:S03]  /*00c0*/  SGXT R3, R0, 0x1 ;  /* 0x000000010003781a */ /* 0x000fc60000000200 */
[----:B------:R-:W3:Y:S01]  /*00d0*/  LDC.64 R20, c[0x0][0x240] ;  /* 0x00009000ff147b82 */ /* 0x000ee20000000a00 */
[----:B------:R-:W-:-:S04]  /*00e0*/  LEA.HI R3, R3, R10, RZ, 0x8 ;  /* 0x0000000a03037211 */ /* 0x000fc800078f40ff */
[----:B------:R-:W-:-:S03]  /*00f0*/  LOP3.LUT R3, R3, 0xffffff00, RZ, 0xc0, !PT ;  /* 0xffffff0003037812 */ /* 0x000fc600078ec0ff */
[----:B------:R-:W3:Y:S01]  /*0100*/  LDC.64 R8, c[0x0][0x230] ;  /* 0x00008c00ff087b82 */ /* 0x000ee20000000a00 */
[----:B------:R-:W-:-:S05]  /*0110*/  IADD3 R13, R10, -R3, RZ ;  /* 0x800000030a0d7210 */ /* 0x000fca0007ffe0ff */
[C---:B--2---:R-:W-:Y:S02]  /*0120*/  IMAD.WIDE R14, R13.reuse, 0x4, R14 ;  /* 0x000000040d0e7825 */ /* 0x044fe400078e020e */
[----:B------:R-:W2:Y:S02]  /*0130*/  LDC.64 R6, c[0x0][0x238] ;  /* 0x00008e00ff067b82 */ /* 0x000ea40000000a00 */
[C---:B----4-:R-:W-:Y:S01]  /*0140*/  IMAD.WIDE R22, R13.reuse, 0x4, R22 ;  /* 0x000000040d167825 */ /* 0x050fe200078e0216 */
[----:B------:R4:W2:Y:S04]  /*0150*/  LDG.E.EL R0, desc[UR4][R14.64] ;  /* 0x000000040e007981 */ /* 0x0008a8000c2e1900 */
[----:B------:R-:W2:Y:S01]  /*0160*/  LDG.E.EL R11, desc[UR4][R22.64] ;  /* 0x00000004160b7981 */ /* 0x000ea2000c2e1900 */
[----:B------:R-:W2:Y:S01]  /*0170*/  LDC.64 R4, c[0x0][0x258] ;  /* 0x00009600ff047b82 */ /* 0x000ea20000000a00 */
[----:B-----5:R-:W-:-:S04]  /*0180*/  IMAD.WIDE R18, R13, 0x4, R18 ;  /* 0x000000040d127825 */ /* 0x020fc800078e0212 */
[C---:B0---4-:R-:W-:Y:S02]  /*0190*/  IMAD.WIDE R14, R10.reuse, 0x4, R24 ;  /* 0x000000040a0e7825 */ /* 0x051fe400078e0218 */
[----:B------:R-:W4:Y:S01]  /*01a0*/  LDG.E.EL R19, desc[UR4][R18.64] ;  /* 0x0000000412137981 */ /* 0x000f22000c2e1900 */
[----:B------:R-:W0:Y:S01]  /*01b0*/  LDC.64 R2, c[0x0][0x260] ;  /* 0x00009800ff027b82 */ /* 0x000e220000000a00 */
[C---:B-1----:R-:W-:Y:S02]  /*01c0*/  IMAD.WIDE R16, R13.reuse, 0x4, R16 ;  /* 0x000000040d107825 */ /* 0x042fe400078e0210 */
[----:B------:R-:W5:Y:S02]  /*01d0*/  LDG.E R14, desc[UR4][R14.64] ;  /* 0x000000040e0e7981 */ /* 0x000f64000c1e1900 */
[----:B---3--:R-:W-:Y:S02]  /*01e0*/  IMAD.WIDE R20, R10, 0x4, R20 ;  /* 0x000000040a147825 */ /* 0x008fe400078e0214 */
[----:B------:R-:W5:Y:S02]  /*01f0*/  LDG.E.EL R17, desc[UR4][R16.64] ;  /* 0x0000000410117981 */ /* 0x000f64000c2e1900 */
[----:B------:R-:W-:-:S02]  /*0200*/  IMAD.WIDE R8, R13, 0x4, R8 ;  /* 0x000000040d087825 */ /* 0x000fc400078e0208 */
[----:B------:R-:W4:Y:S02]  /*0210*/  LDG.E R12, desc[UR4][R20.64] ;  /* 0x00000004140c7981 */ /* 0x000f24000c1e1900 */
[C---:B--2---:R-:W-:Y:S02]  /*0220*/  IMAD.WIDE R6, R13.reuse, 0x4, R6 ;  /* 0x000000040d067825 */ /* 0x044fe400078e0206 */
[----:B------:R-:W2:Y:S02]  /*0230*/  LDG.E.EL R8, desc[UR4][R8.64] ;  /* 0x0000000408087981 */ /* 0x000ea4000c2e1900 */
[C---:B------:R-:W-:Y:S02]  /*0240*/  IMAD.WIDE R4, R13.reuse, 0x4, R4 ;  /* 0x000000040d047825 */ /* 0x040fe400078e0204 */
[----:B------:R-:W2:Y:S04]  /*0250*/  LDG.E.EL R7, desc[UR4][R6.64] ;  /* 0x0000000406077981 */ /* 0x000ea8000c2e1900 */
[----:B------:R1:W3:Y:S01]  /*0260*/  LDG.E.EL R4, desc[UR4][R4.64] ;  /* 0x0000000404047981 */ /* 0x0002e2000c2e1900 */
[----:B0-----:R-:W-:-:S05]  /*0270*/  IMAD.WIDE R2, R13, 0x4, R2 ;  /* 0x000000040d027825 */ /* 0x001fca00078e0202 */
[----:B------:R0:W3:Y:S01]  /*0280*/  LDG.E.EL R13, desc[UR4][R2.64] ;  /* 0x00000004020d7981 */ /* 0x0000e2000c2e1900 */
[----:B-1----:R-:W-:Y:S01]  /*0290*/  HFMA2.MMA R5, -RZ, RZ, 1.625, 0 ;  /* 0x3e800000ff057435 */ /* 0x002fe200000001ff */
[----:B0-----:R-:W0:Y:S02]  /*02a0*/  LDC.64 R2, c[0x0][0x210] ;  /* 0x00008400ff027b82 */ /* 0x001e240000000a00 */
[----:B0-----:R-:W-:-:S04]  /*02b0*/  IMAD.WIDE R2, R10, 0x4, R2 ;  /* 0x000000040a027825 */ /* 0x001fc800078e0202 */
[----:B------:R-:W-:Y:S01]  /*02c0*/  FADD R0, R0, 9.9999997473787516356e-06 ;  /* 0x3727c5ac00007421 */ /* 0x000fe20000000000 */
[----:B------:R-:W-:-:S03]  /*02d0*/  FADD R11, R11, 9.9999997473787516356e-06 ;  /* 0x3727c5ac0b0b7421 */ /* 0x000fc60000000000 */
[----:B------:R-:W0:Y:S08]  /*02e0*/  MUFU.SQRT R15, R0 ;  /* 0x00000000000f7308 */ /* 0x000e300000002000 */
[----:B------:R-:W1:Y:S01]  /*02f0*/  MUFU.SQRT R16, R11 ;  /* 0x0000000b00107308 */ /* 0x000e620000002000 */
[C---:B0-----:R-:W-:Y:S02]  /*0300*/  FSETP.GT.AND P0, PT, R15.reuse, 8.50705917302346158658e+37, PT ;  /* 0x7e8000000f00780b */ /* 0x041fe40003f04000 */
[----:B------:R-:W-:-:S02]  /*0310*/  FSETP.GEU.AND P2, PT, R15, 1.175494350822287508e-38, PT ;  /* 0x008000000f00780b */ /* 0x000fc40003f4e000 */
[C---:B-1----:R-:W-:Y:S02]  /*0320*/  FSETP.GT.AND P1, PT, R16.reuse, 8.50705917302346158658e+37, PT ;  /* 0x7e8000001000780b */ /* 0x042fe40003f24000 */
[----:B------:R-:W-:-:S07]  /*0330*/  FSETP.GEU.AND P3, PT, R16, 1.175494350822287508e-38, PT ;  /* 0x008000001000780b */ /* 0x000fce0003f6e000 */
[----:B------:R-:W-:-:S04]  /*0340*/  @P0 FMUL R15, R15, 0.25 ;  /* 0x3e8000000f0f0820 */ /* 0x000fc80000400000 */
[----:B------:R-:W-:Y:S01]  /*0350*/  @!P2 FMUL R15, R15, 16777216 ;  /* 0x4b8000000f0fa820 */ /* 0x000fe20000400000 */
[----:B------:R-:W-:-:S04]  /*0360*/  @P1 FMUL R16, R16, 0.25 ;  /* 0x3e80000010101820 */ /* 0x000fc80000400000 */
[----:B------:R-:W-:Y:S01]  /*0370*/  @!P3 FMUL R16, R16, 16777216 ;  /* 0x4b8000001010b820 */ /* 0x000fe20000400000 */
[----:B------:R-:W0:Y:S01]  /*0380*/  MUFU.RCP R15, R15 ;  /* 0x0000000f000f7308 */ /* 0x000e220000001000 */
[----:B------:R-:W-:-:S07]  /*0390*/  FSEL R0, R5, 1, P0 ;  /* 0x3f80000005007808 */ /* 0x000fce0000000000 */
[----:B------:R-:W1:Y:S01]  /*03a0*/  MUFU.RCP R16, R16 ;  /* 0x0000001000107308 */ /* 0x000e620000001000 */
[----:B------:R-:W-:Y:S01]  /*03b0*/  FSEL R5, R5, 1, P1 ;  /* 0x3f80000005057808 */ /* 0x000fe20000800000 */
[----:B------:R-:W-:-:S04]  /*03c0*/  @!P2 FMUL R0, R0, 16777216 ;  /* 0x4b8000000000a820 */ /* 0x000fc80000400000 */
[----:B------:R-:W-:Y:S01]  /*03d0*/  @!P3 FMUL R5, R5, 16777216 ;  /* 0x4b8000000505b820 */ /* 0x000fe20000400000 */
[----:B----4-:R-:W-:Y:S01]  /*03e0*/  FADD R12, R12, -R19 ;  /* 0x800000130c0c7221 */ /* 0x010fe20000000000 */
[----:B0-----:R-:W-:Y:S01]  /*03f0*/  FMUL R0, R15, R0 ;  /* 0x000000000f007220 */ /* 0x001fe20000400000 */
[----:B-----5:R-:W-:Y:S01]  /*0400*/  FADD R17, R14, -R17 ;  /* 0x800000110e117221 */ /* 0x020fe20000000000 */
[----:B-1----:R-:W-:-:S03]  /*0410*/  FMUL R5, R16, R5 ;  /* 0x0000000510057220 */ /* 0x002fc60000400000 */
[----:B------:R-:W-:Y:S01]  /*0420*/  FMUL R0, R0, R17 ;  /* 0x0000001100007220 */ /* 0x000fe20000400000 */
[----:B------:R-:W-:-:S03]  /*0430*/  FMUL R5, R5, R12 ;  /* 0x0000000c05057220 */ /* 0x000fc60000400000 */
[----:B--2---:R-:W-:Y:S01]  /*0440*/  FFMA R0, R8, R0, R7 ;  /* 0x0000000008007223 */ /* 0x004fe20000000007 */
[----:B---3--:R-:W-:-:S04]  /*0450*/  FFMA R5, R4, R5, R13 ;  /* 0x0000000504057223 */ /* 0x008fc8000000000d */
[C---:B------:R-:W-:Y:S01]  /*0460*/  FADD R4, R0.reuse, R5 ;  /* 0x0000000500047221 */ /* 0x040fe20000000000 */
[----:B------:R-:W-:-:S04]  /*0470*/  FSETP.GEU.AND P0, PT, R0, -R5, PT ;  /* 0x800000050000720b */ /* 0x000fc80003f0e000 */
[----:B------:R-:W-:-:S05]  /*0480*/  FSEL R5, R4, RZ, P0 ;  /* 0x000000ff04057208 */ /* 0x000fca0000000000 */
[----:B------:R-:W-:Y:S01]  /*0490*/  STG.E desc[UR4][R2.64], R5 ;  /* 0x0000000502007986 */ /* 0x000fe2000c101904 */
[----:B------:R-:W-:Y:S05]  /*04a0*/  EXIT ;  /* 0x000000000000794d */ /* 0x000fea0003800000 */
.L_x_0:
[----:B------:R-:W-:-:S00]  /*04b0*/  BRA `(.L_x_0) ;  /* 0xfffffffc00fc7947 */ /* 0x000fc0000383ffff */
[----:B------:R-:W-:-:S00]  /*04c0*/  NOP ;  /* 0x0000000000007918 */ /* 0x000fc00000000000 */
        /* <DEDUP_REMOVED lines=11> */
.L_x_1:


//--------------------- .nv.global.init           --------------------------
	.section	.nv.global.init,"aw",@progbits
.nv.global.init:
	.type		_$_str,@object
	.size		_$_str,(_$_str_$_2 - _$_str)
_$_str:
        /*0000*/ 	.byte	0x5f, 0x5f, 0x43, 0x55, 0x44, 0x41, 0x5f, 0x46, 0x54, 0x5a, 0x00
	.type		_$_str_$_2,@object
	.size		_$_str_$_2,(.L_1 - _$_str_$_2)
_$_str_$_2:
        /*000b*/ 	.byte	0x5f, 0x5f, 0x43, 0x55, 0x44, 0x41, 0x5f, 0x50, 0x52, 0x45, 0x43, 0x5f, 0x53, 0x51, 0x52, 0x54
        /*001b*/ 	.byte	0x00
.L_1:


//--------------------- .nv.constant0.triton_poi_fused__native_batch_norm_legit_no_training_add_relu_15 --------------------------
	.section	.nv.constant0.triton_poi_fused__native_batch_norm_legit_no_training_add_relu_15,"a",@progbits
	.sectionflags	@""
	.align	4
.nv.constant0.triton_poi_fused__native_batch_norm_legit_no_training_add_relu_15:
	.zero		620
